	.headerflags	@"EF_CUDA_TEXMODE_UNIFIED EF_CUDA_64BIT_ADDRESS EF_CUDA_ACCELERATORS EF_CUDA_SM90 EF_CUDA_VIRTUAL_SM(EF_CUDA_SM90)"
	.elftype	@"ET_EXEC"


//--------------------- .nv.info                  --------------------------
	.section	.nv.info,"",@"SHT_CUDA_INFO"
	.align	4


	//----- nvinfo : EIATTR_REGCOUNT
	.align		4
        /*0000*/ 	.byte	0x04, 0x2f
        /*0002*/ 	.short	(.L_3 - .L_2)
	.align		4
.L_2:
        /*0004*/ 	.word	index@(triton_poi_fused__native_batch_norm_legit_no_training_add_relu_2)
        /*0008*/ 	.word	0x0000001a


	//----- nvinfo : EIATTR_MIN_STACK_SIZE
	.align		4
.L_3:
        /*000c*/ 	.byte	0x04, 0x12
        /*000e*/ 	.short	(.L_5 - .L_4)
	.align		4
.L_4:
        /*0010*/ 	.word	index@(triton_poi_fused__native_batch_norm_legit_no_training_add_relu_2)
        /*0014*/ 	.word	0x00000000


	//----- nvinfo : EIATTR_FRAME_SIZE
	.align		4
.L_5:
        /*0018*/ 	.byte	0x04, 0x11
        /*001a*/ 	.short	(.L_7 - .L_6)
	.align		4
.L_6:
        /*001c*/ 	.word	index@(triton_poi_fused__native_batch_norm_legit_no_training_add_relu_2)
        /*0020*/ 	.word	0x00000000


	//----- nvinfo : EIATTR_MIN_STACK_SIZE
	.align		4
.L_7:
        /*0024*/ 	.byte	0x04, 0x12
        /*0026*/ 	.short	(.L_9 - .L_8)
	.align		4
.L_8:
        /*0028*/ 	.word	index@(triton_poi_fused__native_batch_norm_legit_no_training_add_relu_2)
        /*002c*/ 	.word	0x00000000
.L_9:


//--------------------- .nv.info.triton_poi_fused__native_batch_norm_legit_no_training_add_relu_2 --------------------------
	.section	.nv.info.triton_poi_fused__native_batch_norm_legit_no_training_add_relu_2,"",@"SHT_CUDA_INFO"
	.sectionflags	@""
	.align	4


	//----- nvinfo : EIATTR_CUDA_API_VERSION
	.align		4
        /*0000*/ 	.byte	0x04, 0x37
        /*0002*/ 	.short	(.L_11 - .L_10)
.L_10:
        /*0004*/ 	.word	0x0000007c


	//----- nvinfo : EIATTR_KPARAM_INFO
	.align		4
.L_11:
        /*0008*/ 	.byte	0x04, 0x17
        /*000a*/ 	.short	(.L_13 - .L_12)
.L_12:
        /*000c*/ 	.word	0x00000000
        /*0010*/ 	.short	0x000b
        /*0012*/ 	.short	0x0058
        /*0014*/ 	.byte	0x00, 0xf0, 0x11, 0x00


	//----- nvinfo : EIATTR_KPARAM_INFO
	.align		4
.L_13:
        /*0018*/ 	.byte	0x04, 0x17
        /*001a*/ 	.short	(.L_15 - .L_14)
.L_14:
        /*001c*/ 	.word	0x00000000
        /*0020*/ 	.short	0x000a
        /*0022*/ 	.short	0x0050
        /*0024*/ 	.byte	0x00, 0xf4, 0x21, 0x00


	//----- nvinfo : EIATTR_KPARAM_INFO
	.align		4
.L_15:
        /*0028*/ 	.byte	0x04, 0x17
        /*002a*/ 	.short	(.L_17 - .L_16)
.L_16:
        /*002c*/ 	.word	0x00000000
        /*0030*/ 	.short	0x0009
        /*0032*/ 	.short	0x0048
        /*0034*/ 	.byte	0x00, 0xf4, 0x21, 0x00


	//----- nvinfo : EIATTR_KPARAM_INFO
	.align		4
.L_17:
        /*0038*/ 	.byte	0x04, 0x17
        /*003a*/ 	.short	(.L_19 - .L_18)
.L_18:
        /*003c*/ 	.word	0x00000000
        /*0040*/ 	.short	0x0008
        /*0042*/ 	.short	0x0040
        /*0044*/ 	.byte	0x00, 0xf4, 0x21, 0x00


	//----- nvinfo : EIATTR_KPARAM_INFO
	.align		4
.L_19:
        /*0048*/ 	.byte	0x04, 0x17
        /*004a*/ 	.short	(.L_21 - .L_20)
.L_20:
        /*004c*/ 	.word	0x00000000
        /*0050*/ 	.short	0x0007
        /*0052*/ 	.short	0x0038
        /*0054*/ 	.byte	0x00, 0xf4, 0x21, 0x00


	//----- nvinfo : EIATTR_KPARAM_INFO
	.align		4
.L_21:
        /*0058*/ 	.byte	0x04, 0x17
        /*005a*/ 	.short	(.L_23 - .L_22)
.L_22:
        /*005c*/ 	.word	0x00000000
        /*0060*/ 	.short	0x0006
        /*0062*/ 	.short	0x0030
        /*0064*/ 	.byte	0x00, 0xf4, 0x21, 0x00


	//----- nvinfo : EIATTR_KPARAM_INFO
	.align		4
.L_23:
        /*0068*/ 	.byte	0x04, 0x17
        /*006a*/ 	.short	(.L_25 - .L_24)
.L_24:
        /*006c*/ 	.word	0x00000000
        /*0070*/ 	.short	0x0005
        /*0072*/ 	.short	0x0028
        /*0074*/ 	.byte	0x00, 0xf4, 0x21, 0x00


	//----- nvinfo : EIATTR_KPARAM_INFO
	.align		4
.L_25:
        /*0078*/ 	.byte	0x04, 0x17
        /*007a*/ 	.short	(.L_27 - .L_26)
.L_26:
        /*007c*/ 	.word	0x00000000
        /*0080*/ 	.short	0x0004
        /*0082*/ 	.short	0x0020
        /*0084*/ 	.byte	0x00, 0xf4, 0x21, 0x00


	//----- nvinfo : EIATTR_KPARAM_INFO
	.align		4
.L_27:
        /*0088*/ 	.byte	0x04, 0x17
        /*008a*/ 	.short	(.L_29 - .L_28)
.L_28:
        /*008c*/ 	.word	0x00000000
        /*0090*/ 	.short	0x0003
        /*0092*/ 	.short	0x0018
        /*0094*/ 	.byte	0x00, 0xf4, 0x21, 0x00


	//----- nvinfo : EIATTR_KPARAM_INFO
	.align		4
.L_29:
        /*0098*/ 	.byte	0x04, 0x17
        /*009a*/ 	.short	(.L_31 - .L_30)
.L_30:
        /*009c*/ 	.word	0x00000000
        /*00a0*/ 	.short	0x0002
        /*00a2*/ 	.short	0x0010
        /*00a4*/ 	.byte	0x00, 0xf4, 0x21, 0x00


	//----- nvinfo : EIATTR_KPARAM_INFO
	.align		4
.L_31:
        /*00a8*/ 	.byte	0x04, 0x17
        /*00aa*/ 	.short	(.L_33 - .L_32)
.L_32:
        /*00ac*/ 	.word	0x00000000
        /*00b0*/ 	.short	0x0001
        /*00b2*/ 	.short	0x0008
        /*00b4*/ 	.byte	0x00, 0xf4, 0x21, 0x00


	//----- nvinfo : EIATTR_KPARAM_INFO
	.align		4
.L_33:
        /*00b8*/ 	.byte	0x04, 0x17
        /*00ba*/ 	.short	(.L_35 - .L_34)
.L_34:
        /*00bc*/ 	.word	0x00000000
        /*00c0*/ 	.short	0x0000
        /*00c2*/ 	.short	0x0000
        /*00c4*/ 	.byte	0x00, 0xf4, 0x21, 0x00


	//----- nvinfo : EIATTR_SPARSE_MMA_MASK
	.align		4
.L_35:
        /*00c8*/ 	.byte	0x03, 0x50
        /*00ca*/ 	.short	0x0000


	//----- nvinfo : EIATTR_MAXREG_COUNT
	.align		4
        /*00cc*/ 	.byte	0x03, 0x1b
        /*00ce*/ 	.short	0x00ff


	//----- nvinfo : EIATTR_EXIT_INSTR_OFFSETS
	.align		4
        /*00d0*/ 	.byte	0x04, 0x1c
        /*00d2*/ 	.short	(.L_37 - .L_36)


	//   ....[0]....
.L_36:
        /*00d4*/ 	.word	0x00000560


	//----- nvinfo : EIATTR_REQNTID
	.align		4
.L_37:
        /*00d8*/ 	.byte	0x04, 0x10
        /*00da*/ 	.short	(.L_39 - .L_38)
.L_38:
        /*00dc*/ 	.word	0x00000100
        /*00e0*/ 	.word	0x00000001
        /*00e4*/ 	.word	0x00000001


	//----- nvinfo : EIATTR_CBANK_PARAM_SIZE
	.align		4
.L_39:
        /*00e8*/ 	.byte	0x03, 0x19
        /*00ea*/ 	.short	0x005c


	//----- nvinfo : EIATTR_PARAM_CBANK
	.align		4
        /*00ec*/ 	.byte	0x04, 0x0a
        /*00ee*/ 	.short	(.L_41 - .L_40)
	.align		4
.L_40:
        /*00f0*/ 	.word	index@(.nv.constant0.triton_poi_fused__native_batch_norm_legit_no_training_add_relu_2)
        /*00f4*/ 	.short	0x0210
        /*00f6*/ 	.short	0x005c


	//----- nvinfo : EIATTR_SW_WAR
	.align		4
.L_41:
        /*00f8*/ 	.byte	0x04, 0x36
        /*00fa*/ 	.short	(.L_43 - .L_42)
.L_42:
        /*00fc*/ 	.word	0x00000008
.L_43:


//--------------------- .nv.callgraph             --------------------------
	.section	.nv.callgraph,"",@"SHT_CUDA_CALLGRAPH"
	.align	4
	.sectionentsize	8
	.align		4
        /*0000*/ 	.word	0x00000000
	.align		4
        /*0004*/ 	.word	0xffffffff
	.align		4
        /*0008*/ 	.word	0x00000000
	.align		4
        /*000c*/ 	.word	0xfffffffe
	.align		4
        /*0010*/ 	.word	0x00000000
	.align		4
        /*0014*/ 	.word	0xfffffffd
	.align		4
        /*0018*/ 	.word	0x00000000
	.align		4
        /*001c*/ 	.word	0xfffffffc


//--------------------- .nv.constant4             --------------------------
	.section	.nv.constant4,"a",@progbits
	.align	8
	.align		8
.nv.constant4:
        /*0000*/ 	.dword	_$_str
	.align		8
        /*0008*/ 	.dword	_$_str_$_2


//--------------------- .text.triton_poi_fused__native_batch_norm_legit_no_training_add_relu_2 --------------------------
	.section	.text.triton_poi_fused__native_batch_norm_legit_no_training_add_relu_2,"ax",@progbits
	.align	128
        .global         triton_poi_fused__native_batch_norm_legit_no_training_add_relu_2
        .type           triton_poi_fused__native_batch_norm_legit_no_training_add_relu_2,@function
        .size           triton_poi_fused__native_batch_norm_legit_no_training_add_relu_2,(.L_x_1 - triton_poi_fused__native_batch_norm_legit_no_training_add_relu_2)
        .other          triton_poi_fused__native_batch_norm_legit_no_training_add_relu_2,@"STO_CUDA_ENTRY STV_DEFAULT"
triton_poi_fused__native_batch_norm_legit_no_training_add_relu_2:
.text.triton_poi_fused__native_batch_norm_legit_no_training_add_relu_2:
[----:B------:R-:W-:Y:S01]  /*0000*/  LDC R1, c[0x0][0x28] ;  /* 0x00000a00ff017b82 */ /* 0x000fe20000000800 */
[----:B------:R-:W1:Y:S07]  /*0010*/  S2R R0, SR_TID.X ;  /* 0x0000000000007919 */ /* 0x000e6e0000002100 */
[----:B------:R-:W2:Y:S01]  /*0020*/  LDC.64 R16, c[0x0][0x250] ;  /* 0x00009400ff107b82 */ /* 0x000ea20000000a00 */
[----:B------:R-:W-:Y:S01]  /*0030*/  ULDC.64 UR4, c[0x0][0x208] ;  /* 0x0000820000047ab9 */ /* 0x000fe20000000a00 */
[----:B------:R-:W3:Y:S06]  /*0040*/  S2R R5, SR_CTAID.X ;  /* 0x0000000000057919 */ /* 0x000eec0000002500 */
[----:B------:R-:W4:Y:S08]  /*0050*/  LDC.64 R18, c[0x0][0x248] ;  /* 0x00009200ff127b82 */ /* 0x000f300000000a00 */
[----:B------:R-:W5:Y:S08]  /*0060*/  LDC.64 R22, c[0x0][0x218] ;  /* 0x00008600ff167b82 */ /* 0x000f700000000a00 */
[----:B------:R-:W4:Y:S01]  /*0070*/  LDC.64 R8, c[0x0][0x240] ;  /* 0x00009000ff087b82 */ /* 0x000f220000000a00 */
[----:B-1----:R-:W-:-:S07]  /*0080*/  SHF.L.U32 R0, R0, 0x1, RZ ;  /* 0x0000000100007819 */ /* 0x002fce00000006ff */
[----:B------:R-:W1:Y:S01]  /*0090*/  LDC.64 R20, c[0x0][0x220] ;  /* 0x00008800ff147b82 */ /* 0x000e620000000a00 */
[----:B---3--:R-:W-:Y:S02]  /*00a0*/  SHF.R.S32.HI R3, RZ, 0x16, R5 ;  /* 0x00000016ff037819 */ /* 0x008fe40000011405 */
[----:B------:R-:W-:Y:S02]  /*00b0*/  LOP3.LUT R0, R0, 0x1fe, RZ, 0xc0, !PT ;  /* 0x000001fe00007812 */ /* 0x000fe400078ec0ff */
[----:B------:R-:W-:-:S03]  /*00c0*/  SGXT R3, R3, 0x1 ;  /* 0x000000010303781a */ /* 0x000fc60000000200 */
[----:B------:R-:W3:Y:S01]  /*00d0*/  LDC.64 R14, c[0x0][0x230] ;  /* 0x00008c00ff0e7b82 */ /* 0x000ee20000000a00 */
[----:B------:R-:W-:-:S04]  /*00e0*/  LEA R12, R5, R0, 0x9 ;  /* 0x00000000050c7211 */ /* 0x000fc800078e48ff */
[----:B------:R-:W-:-:S03]  /*00f0*/  LEA.HI R3, R3, R12, RZ, 0x8 ;  /* 0x0000000c03037211 */ /* 0x000fc600078f40ff */
[----:B------:R-:W1:Y:S01]  /*0100*/  LDC.64 R4, c[0x0][0x228] ;  /* 0x00008a00ff047b82 */ /* 0x000e620000000a00 */
[----:B------:R-:W-:-:S04]  /*0110*/  SHF.R.S32.HI R3, RZ, 0x8, R3 ;  /* 0x00000008ff037819 */ /* 0x000fc80000011403 */
[----:B------:R-:W-:-:S03]  /*0120*/  LEA.HI R0, R3, R3, RZ, 0x8 ;  /* 0x0000000303007211 */ /* 0x000fc600078f40ff */
[----:B------:R-:W3:Y:S01]  /*0130*/  LDC.64 R10, c[0x0][0x238] ;  /* 0x00008e00ff0a7b82 */ /* 0x000ee20000000a00 */
[----:B------:R-:W-:-:S04]  /*0140*/  LOP3.LUT R0, R0, 0xffffff00, RZ, 0xc0, !PT ;  /* 0xffffff0000007812 */ /* 0x000fc800078ec0ff */
[----:B------:R-:W-:-:S03]  /*0150*/  IADD3 R13, R3, -R0, RZ ;  /* 0x80000000030d7210 */ /* 0x000fc60007ffe0ff */
[----:B------:R-:W3:Y:S02]  /*0160*/  LDC.64 R6, c[0x0][0x258] ;  /* 0x00009600ff067b82 */ /* 0x000ee40000000a00 */
[----:B--2---:R-:W-:-:S04]  /*0170*/  IMAD.WIDE R16, R13, 0x4, R16 ;  /* 0x000000040d107825 */ /* 0x004fc800078e0210 */
[C---:B01----:R-:W-:Y:S02]  /*0180*/  IMAD.WIDE R4, R13.reuse, 0x4, R4 ;  /* 0x000000040d047825 */ /* 0x043fe400078e0204 */
[----:B------:R-:W2:Y:S01]  /*0190*/  LDG.E.EL R16, desc[UR4][R16.64] ;  /* 0x0000000410107981 */ /* 0x000ea2000c2e1900 */
[----:B------:R-:W0:Y:S03]  /*01a0*/  LDC.64 R2, c[0x0][0x260] ;  /* 0x00009800ff027b82 */ /* 0x000e260000000a00 */
[----:B------:R5:W2:Y:S01]  /*01b0*/  LDG.E.EL R0, desc[UR4][R4.64] ;  /* 0x0000000404007981 */ /* 0x000aa2000c2e1900 */
[----:B----4-:R-:W-:-:S04]  /*01c0*/  IMAD.WIDE R18, R13, 0x4, R18 ;  /* 0x000000040d127825 */ /* 0x010fc800078e0212 */
[C---:B------:R-:W-:Y:S02]  /*01d0*/  IMAD.WIDE R8, R12.reuse, 0x4, R8 ;  /* 0x000000040c087825 */ /* 0x040fe400078e0208 */
[----:B------:R-:W4:Y:S02]  /*01e0*/  LDG.E.EL R18, desc[UR4][R18.64] ;  /* 0x0000000412127981 */ /* 0x000f24000c2e1900 */
[C---:B------:R-:W-:Y:S02]  /*01f0*/  IMAD.WIDE R20, R13.reuse, 0x4, R20 ;  /* 0x000000040d147825 */ /* 0x040fe400078e0214 */
[----:B------:R-:W4:Y:S02]  /*0200*/  LDG.E.64 R8, desc[UR4][R8.64] ;  /* 0x0000000408087981 */ /* 0x000f24000c1e1b00 */
[----:B-----5:R-:W-:Y:S02]  /*0210*/  IMAD.WIDE R4, R12, 0x4, R22 ;  /* 0x000000040c047825 */ /* 0x020fe400078e0216 */
[----:B------:R-:W5:Y:S02]  /*0220*/  LDG.E.EL R17, desc[UR4][R20.64] ;  /* 0x0000000414117981 */ /* 0x000f64000c2e1900 */
[----:B---3--:R-:W-:-:S02]  /*0230*/  IMAD.WIDE R14, R13, 0x4, R14 ;  /* 0x000000040d0e7825 */ /* 0x008fc400078e020e */
[----:B------:R-:W5:Y:S02]  /*0240*/  LDG.E.64 R4, desc[UR4][R4.64] ;  /* 0x0000000404047981 */ /* 0x000f64000c1e1b00 */
[C---:B------:R-:W-:Y:S02]  /*0250*/  IMAD.WIDE R10, R13.reuse, 0x4, R10 ;  /* 0x000000040d0a7825 */ /* 0x040fe400078e020a */
[----:B------:R-:W3:Y:S02]  /*0260*/  LDG.E.EL R14, desc[UR4][R14.64] ;  /* 0x000000040e0e7981 */ /* 0x000ee4000c2e1900 */
[C---:B------:R-:W-:Y:S02]  /*0270*/  IMAD.WIDE R6, R13.reuse, 0x4, R6 ;  /* 0x000000040d067825 */ /* 0x040fe400078e0206 */
[----:B------:R-:W3:Y:S02]  /*0280*/  LDG.E.EL R11, desc[UR4][R10.64] ;  /* 0x000000040a0b7981 */ /* 0x000ee4000c2e1900 */
[----:B0-----:R-:W-:-:S02]  /*0290*/  IMAD.WIDE R2, R13, 0x4, R2 ;  /* 0x000000040d027825 */ /* 0x001fc400078e0202 */
[----:B------:R0:W3:Y:S04]  /*02a0*/  LDG.E.EL R6, desc[UR4][R6.64] ;  /* 0x0000000406067981 */ /* 0x0000e8000c2e1900 */
[----:B------:R1:W3:Y:S01]  /*02b0*/  LDG.E.EL R13, desc[UR4][R2.64] ;  /* 0x00000004020d7981 */ /* 0x0002e2000c2e1900 */
[----:B0-----:R-:W-:Y:S01]  /*02c0*/  HFMA2.MMA R7, -RZ, RZ, 1.625, 0 ;  /* 0x3e800000ff077435 */ /* 0x001fe200000001ff */
[----:B-1----:R-:W0:Y:S02]  /*02d0*/  LDC.64 R2, c[0x0][0x210] ;  /* 0x00008400ff027b82 */ /* 0x002e240000000a00 */
[----:B0-----:R-:W-:-:S04]  /*02e0*/  IMAD.WIDE R2, R12, 0x4, R2 ;  /* 0x000000040c027825 */ /* 0x001fc800078e0202 */
[----:B--2---:R-:W-:Y:S01]  /*02f0*/  FADD R16, R16, 9.9999997473787516356e-06 ;  /* 0x3727c5ac10107421 */ /* 0x004fe20000000000 */
[----:B------:R-:W-:-:S03]  /*0300*/  FADD R0, R0, 9.9999997473787516356e-06 ;  /* 0x3727c5ac00007421 */ /* 0x000fc60000000000 */
[----:B------:R-:W0:Y:S08]  /*0310*/  MUFU.SQRT R20, R16 ;  /* 0x0000001000147308 */ /* 0x000e300000002000 */
[----:B------:R-:W1:Y:S01]  /*0320*/  MUFU.SQRT R19, R0 ;  /* 0x0000000000137308 */ /* 0x000e620000002000 */
[C---:B0-----:R-:W-:Y:S02]  /*0330*/  FSETP.GT.AND P1, PT, R20.reuse, 8.50705917302346158658e+37, PT ;  /* 0x7e8000001400780b */ /* 0x041fe40003f24000 */
[----:B------:R-:W-:-:S02]  /*0340*/  FSETP.GEU.AND P3, PT, R20, 1.175494350822287508e-38, PT ;  /* 0x008000001400780b */ /* 0x000fc40003f6e000 */
[C---:B-1----:R-:W-:Y:S02]  /*0350*/  FSETP.GT.AND P0, PT, R19.reuse, 8.50705917302346158658e+37, PT ;  /* 0x7e8000001300780b */ /* 0x042fe40003f04000 */
[----:B------:R-:W-:-:S07]  /*0360*/  FSETP.GEU.AND P2, PT, R19, 1.175494350822287508e-38, PT ;  /* 0x008000001300780b */ /* 0x000fce0003f4e000 */
[----:B------:R-:W-:-:S04]  /*0370*/  @P1 FMUL R20, R20, 0.25 ;  /* 0x3e80000014141820 */ /* 0x000fc80000400000 */
[----:B------:R-:W-:Y:S01]  /*0380*/  @!P3 FMUL R20, R20, 16777216 ;  /* 0x4b8000001414b820 */ /* 0x000fe20000400000 */
[----:B------:R-:W-:-:S04]  /*0390*/  @P0 FMUL R19, R19, 0.25 ;  /* 0x3e80000013130820 */ /* 0x000fc80000400000 */
[----:B------:R-:W-:Y:S01]  /*03a0*/  @!P2 FMUL R19, R19, 16777216 ;  /* 0x4b8000001313a820 */ /* 0x000fe20000400000 */
[----:B------:R-:W0:Y:S01]  /*03b0*/  MUFU.RCP R20, R20 ;  /* 0x0000001400147308 */ /* 0x000e220000001000 */
[----:B------:R-:W-:-:S07]  /*03c0*/  FSEL R0, R7, 1, P0 ;  /* 0x3f80000007007808 */ /* 0x000fce0000000000 */
[----:B------:R-:W1:Y:S01]  /*03d0*/  MUFU.RCP R19, R19 ;  /* 0x0000001300137308 */ /* 0x000e620000001000 */
[----:B------:R-:W-:Y:S01]  /*03e0*/  FSEL R7, R7, 1, P1 ;  /* 0x3f80000007077808 */ /* 0x000fe20000800000 */
[----:B------:R-:W-:-:S04]  /*03f0*/  @!P2 FMUL R0, R0, 16777216 ;  /* 0x4b8000000000a820 */ /* 0x000fc80000400000 */
[----:B------:R-:W-:Y:S01]  /*0400*/  @!P3 FMUL R7, R7, 16777216 ;  /* 0x4b8000000707b820 */ /* 0x000fe20000400000 */
[--C-:B-----5:R-:W-:Y:S01]  /*0410*/  FADD R15, R4, -R17.reuse ;  /* 0x80000011040f7221 */ /* 0x120fe20000000000 */
[--C-:B----4-:R-:W-:Y:S02]  /*0420*/  FADD R8, R8, -R18.reuse ;  /* 0x8000001208087221 */ /* 0x110fe40000000000 */
[----:B0-----:R-:W-:Y:S01]  /*0430*/  FMUL R7, R20, R7 ;  /* 0x0000000714077220 */ /* 0x001fe20000400000 */
[----:B------:R-:W-:Y:S01]  /*0440*/  FADD R5, R5, -R17 ;  /* 0x8000001105057221 */ /* 0x000fe20000000000 */
[----:B------:R-:W-:Y:S01]  /*0450*/  FADD R18, R9, -R18 ;  /* 0x8000001209127221 */ /* 0x000fe20000000000 */
[----:B-1----:R-:W-:Y:S01]  /*0460*/  FMUL R0, R19, R0 ;  /* 0x0000000013007220 */ /* 0x002fe20000400000 */
[C---:B------:R-:W-:Y:S02]  /*0470*/  FMUL R8, R7.reuse, R8 ;  /* 0x0000000807087220 */ /* 0x040fe40000400000 */
[----:B------:R-:W-:Y:S01]  /*0480*/  FMUL R18, R7, R18 ;  /* 0x0000001207127220 */ /* 0x000fe20000400000 */
[C---:B------:R-:W-:Y:S01]  /*0490*/  FMUL R15, R0.reuse, R15 ;  /* 0x0000000f000f7220 */ /* 0x040fe20000400000 */
[----:B------:R-:W-:Y:S01]  /*04a0*/  FMUL R0, R0, R5 ;  /* 0x0000000500007220 */ /* 0x000fe20000400000 */
[----:B---3--:R-:W-:-:S02]  /*04b0*/  FFMA R8, R6, R8, R13 ;  /* 0x0000000806087223 */ /* 0x008fc4000000000d */
[C-C-:B------:R-:W-:Y:S01]  /*04c0*/  FFMA R15, R14.reuse, R15, R11.reuse ;  /* 0x0000000f0e0f7223 */ /* 0x140fe2000000000b */
[----:B------:R-:W-:Y:S01]  /*04d0*/  FFMA R11, R14, R0, R11 ;  /* 0x000000000e0b7223 */ /* 0x000fe2000000000b */
[----:B------:R-:W-:-:S03]  /*04e0*/  FFMA R18, R6, R18, R13 ;  /* 0x0000001206127223 */ /* 0x000fc6000000000d */
[----:B------:R-:W-:Y:S01]  /*04f0*/  FSETP.GEU.AND P0, PT, R15, -R8, PT ;  /* 0x800000080f00720b */ /* 0x000fe20003f0e000 */
[----:B------:R-:W-:Y:S01]  /*0500*/  FADD R8, R8, R15 ;  /* 0x0000000f08087221 */ /* 0x000fe20000000000 */
[----:B------:R-:W-:Y:S01]  /*0510*/  FADD R0, R18, R11 ;  /* 0x0000000b12007221 */ /* 0x000fe20000000000 */
[----:B------:R-:W-:-:S03]  /*0520*/  FSETP.GEU.AND P1, PT, R11, -R18, PT ;  /* 0x800000120b00720b */ /* 0x000fc60003f2e000 */
[----:B------:R-:W-:Y:S02]  /*0530*/  FSEL R8, R8, RZ, P0 ;  /* 0x000000ff08087208 */ /* 0x000fe40000000000 */
[----:B------:R-:W-:-:S05]  /*0540*/  FSEL R9, R0, RZ, P1 ;  /* 0x000000ff00097208 */ /* 0x000fca0000800000 */
[----:B------:R-:W-:Y:S01]  /*0550*/  STG.E.64 desc[UR4][R2.64], R8 ;  /* 0x0000000802007986 */ /* 0x000fe2000c101b04 */
[----:B------:R-:W-:Y:S05]  /*0560*/  EXIT ;  /* 0x000000000000794d */ /* 0x000fea0003800000 */
.L_x_0:
[----:B------:R-:W-:-:S00]  /*0570*/  BRA `(.L_x_0) ;  /* 0xfffffffc00fc7947 */ /* 0x000fc0000383ffff */
[----:B------:R-:W-:-:S00]  /*0580*/  NOP ;  /* 0x0000000000007918 */ /* 0x000fc00000000000 */
[----:B------:R-:W-:-:S00]  /*0590*/  NOP ;  /* 0x0000000000007918 */ /* 0x000fc00000000000 */
[----:B------:R-:W-:-:S00]  /*05a0*/  NOP ;  /* 0x0000000000007918 */ /* 0x000fc00000000000 */
[----:B------:R-:W-:-:S00]  /*05b0*/  NOP ;  /* 0x0000000000007918 */ /* 0x000fc00000000000 */
[----:B------:R-:W-:-:S00]  /*05c0*/  NOP ;  /* 0x0000000000007918 */ /* 0x000fc00000000000 */
[----:B------:R-:W-:-:S00]  /*05d0*/  NOP ;  /* 0x0000000000007918 */ /* 0x000fc00000000000 */
[----:B------:R-:W-:-:S00]  /*05e0*/  NOP ;  /* 0x0000000000007918 */ /* 0x000fc00000000000 */
[----:B------:R-:W-:-:S00]  /*05f0*/  NOP ;  /* 0x0000000000007918 */ /* 0x000fc00000000000 */
.L_x_1:


//--------------------- .nv.global.init           --------------------------
	.section	.nv.global.init,"aw",@progbits
.nv.global.init:
	.type		_$_str,@object
	.size		_$_str,(_$_str_$_2 - _$_str)
_$_str:
        /*0000*/ 	.byte	0x5f, 0x5f, 0x43, 0x55, 0x44, 0x41, 0x5f, 0x46, 0x54, 0x5a, 0x00
	.type		_$_str_$_2,@object
	.size		_$_str_$_2,(.L_1 - _$_str_$_2)
_$_str_$_2:
        /*000b*/ 	.byte	0x5f, 0x5f, 0x43, 0x55, 0x44, 0x41, 0x5f, 0x50, 0x52, 0x45, 0x43, 0x5f, 0x53, 0x51, 0x52, 0x54
        /*001b*/ 	.byte	0x00
.L_1:


//--------------------- .nv.constant0.triton_poi_fused__native_batch_norm_legit_no_training_add_relu_2 --------------------------
	.section	.nv.constant0.triton_poi_fused__native_batch_norm_legit_no_training_add_relu_2,"a",@progbits
	.sectionflags	@""
	.align	4
.nv.constant0.triton_poi_fused__native_batch_norm_legit_no_training_add_relu_2:
	.zero		620
